//
// Generated by NVIDIA NVVM Compiler
//
// Compiler Build ID: CL-36424714
// Cuda compilation tools, release 13.0, V13.0.88
// Based on NVVM 20.0.0
//

.version 9.0
.target sm_100
.address_size 64

	// .globl	_Z29calc_token_occurrences_kernelPciS_iPi

.visible .entry _Z29calc_token_occurrences_kernelPciS_iPi(
	.param .u64 .ptr .align 1 _Z29calc_token_occurrences_kernelPciS_iPi_param_0,
	.param .u32 _Z29calc_token_occurrences_kernelPciS_iPi_param_1,
	.param .u64 .ptr .align 1 _Z29calc_token_occurrences_kernelPciS_iPi_param_2,
	.param .u32 _Z29calc_token_occurrences_kernelPciS_iPi_param_3,
	.param .u64 .ptr .align 1 _Z29calc_token_occurrences_kernelPciS_iPi_param_4
)
{
	.reg .pred 	%p<17>;
	.reg .b16 	%rs<9>;
	.reg .b32 	%r<14>;
	.reg .b64 	%rd<15>;

	ld.param.u64 	%rd6, [_Z29calc_token_occurrences_kernelPciS_iPi_param_0];
	ld.param.u32 	%r5, [_Z29calc_token_occurrences_kernelPciS_iPi_param_1];
	ld.param.u64 	%rd4, [_Z29calc_token_occurrences_kernelPciS_iPi_param_2];
	ld.param.u32 	%r6, [_Z29calc_token_occurrences_kernelPciS_iPi_param_3];
	ld.param.u64 	%rd5, [_Z29calc_token_occurrences_kernelPciS_iPi_param_4];
	cvta.to.global.u64 	%rd1, %rd6;
	mov.u32 	%r7, %ctaid.x;
	mov.u32 	%r8, %ntid.x;
	mov.u32 	%r9, %tid.x;
	mad.lo.s32 	%r1, %r7, %r8, %r9;
	sub.s32 	%r10, %r5, %r6;
	setp.ge.s32 	%p5, %r1, %r10;
	@%p5 bra 	$L__BB0_11;
	cvt.s64.s32 	%rd2, %r1;
	setp.lt.s32 	%p6, %r6, 1;
	@%p6 bra 	$L__BB0_5;
	cvta.to.global.u64 	%rd3, %rd4;
	mov.b32 	%r13, 0;
	bra.uni 	$L__BB0_4;
$L__BB0_3:
	add.s32 	%r13, %r13, 1;
	setp.eq.s32 	%p8, %r13, %r6;
	@%p8 bra 	$L__BB0_5;
$L__BB0_4:
	cvt.u64.u32 	%rd7, %r13;
	add.s64 	%rd8, %rd7, %rd2;
	add.s64 	%rd9, %rd1, %rd8;
	ld.global.u8 	%rs1, [%rd9];
	add.s64 	%rd10, %rd3, %rd7;
	ld.global.u8 	%rs2, [%rd10];
	setp.eq.s16 	%p7, %rs1, %rs2;
	@%p7 bra 	$L__BB0_3;
	bra.uni 	$L__BB0_11;
$L__BB0_5:
	setp.eq.s32 	%p10, %r1, 0;
	mov.pred 	%p15, -1;
	@%p10 bra 	$L__BB0_7;
	add.s64 	%rd11, %rd1, %rd2;
	ld.global.u8 	%rs3, [%rd11+-1];
	add.s16 	%rs4, %rs3, -123;
	and.b16  	%rs5, %rs4, 255;
	setp.lt.u16 	%p15, %rs5, 230;
$L__BB0_7:
	add.s32 	%r4, %r6, %r1;
	setp.ge.s32 	%p12, %r4, %r5;
	mov.pred 	%p16, -1;
	@%p12 bra 	$L__BB0_9;
	cvt.s64.s32 	%rd12, %r4;
	add.s64 	%rd13, %rd1, %rd12;
	ld.global.u8 	%rs6, [%rd13];
	add.s16 	%rs7, %rs6, -123;
	and.b16  	%rs8, %rs7, 255;
	setp.lt.u16 	%p16, %rs8, 230;
$L__BB0_9:
	and.pred  	%p13, %p15, %p16;
	not.pred 	%p14, %p13;
	@%p14 bra 	$L__BB0_11;
	cvta.to.global.u64 	%rd14, %rd5;
	atom.global.add.u32 	%r12, [%rd14], 1;
$L__BB0_11:
	ret;

}


// ===== COMPILED SASS (sm_100) =====

	.target	sm_100

	.elftype	@"ET_EXEC"


//--------------------- .note.nv.tkinfo           --------------------------
	.section	.note.nv.tkinfo,"",@"SHT_NOTE"
	.sectionflags	@"SHF_NOTE_NV_TKINFO"
	.tkinfo
        /*0018*/ 	.word	0x00000002
        /*0030*/ 	.string	""
        /*0030*/ 	.string	"ptxas"
        /*0030*/ 	.string	"Cuda compilation tools, release 13.0, V13.0.88"
        /*0030*/ 	.string	"Build cuda_13.0.r13.0/compiler.36424714_0"
        /*0030*/ 	.string	"-arch sm_100 -m 64 "



//--------------------- .note.nv.cuinfo           --------------------------
	.section	.note.nv.cuinfo,"",@"SHT_NOTE"
	.sectionflags	@"SHF_NOTE_NV_CUINFO"
        /*0018*/ 	.short	0x0002
        /*001a*/ 	.short	0x0064
        /*001c*/ 	.short	0x0082
	.zero		2


//--------------------- .nv.info                  --------------------------
	.section	.nv.info,"",@"SHT_CUDA_INFO"
	.align	4


	//----- nvinfo : EIATTR_REGCOUNT
	.align		4
        /*0000*/ 	.byte	0x04, 0x2f
        /*0002*/ 	.short	(.L_1 - .L_0)
	.align		4
.L_0:
        /*0004*/ 	.word	index@(_Z29calc_token_occurrences_kernelPciS_iPi)
        /*0008*/ 	.word	0x0000000c


	//----- nvinfo : EIATTR_FRAME_SIZE
	.align		4
.L_1:
        /*000c*/ 	.byte	0x04, 0x11
        /*000e*/ 	.short	(.L_3 - .L_2)
	.align		4
.L_2:
        /*0010*/ 	.word	index@(_Z29calc_token_occurrences_kernelPciS_iPi)
        /*0014*/ 	.word	0x00000000


	//----- nvinfo : EIATTR_MIN_STACK_SIZE
	.align		4
.L_3:
        /*0018*/ 	.byte	0x04, 0x12
        /*001a*/ 	.short	(.L_5 - .L_4)
	.align		4
.L_4:
        /*001c*/ 	.word	index@(_Z29calc_token_occurrences_kernelPciS_iPi)
        /*0020*/ 	.word	0x00000000
.L_5:


//--------------------- .nv.compat                --------------------------
	.section	.nv.compat,"",@"SHT_CUDA_COMPAT_INFO"
	.align	4
        /*0000*/ 	.byte	0x02, 0x09, 0x00, 0x00, 0x02, 0x02, 0x01, 0x00, 0x02, 0x05, 0x05, 0x00, 0x03, 0x07, 0x01, 0x01
        /*0010*/ 	.byte	0x02, 0x03, 0x00, 0x00, 0x02, 0x06, 0x01, 0x00, 0x04, 0x0b, 0x08, 0x00, 0x09, 0x00, 0x00, 0x00
        /*0020*/ 	.byte	0x00, 0x00, 0x00, 0x00


//--------------------- .nv.info._Z29calc_token_occurrences_kernelPciS_iPi --------------------------
	.section	.nv.info._Z29calc_token_occurrences_kernelPciS_iPi,"",@"SHT_CUDA_INFO"
	.sectionflags	@""
	.align	4


	//----- nvinfo : EIATTR_CUDA_API_VERSION
	.align		4
        /*0000*/ 	.byte	0x04, 0x37
        /*0002*/ 	.short	(.L_7 - .L_6)
.L_6:
        /*0004*/ 	.word	0x00000082


	//----- nvinfo : EIATTR_KPARAM_INFO
	.align		4
.L_7:
        /*0008*/ 	.byte	0x04, 0x17
        /*000a*/ 	.short	(.L_9 - .L_8)
.L_8:
        /*000c*/ 	.word	0x00000000
        /*0010*/ 	.short	0x0004
        /*0012*/ 	.short	0x0020
        /*0014*/ 	.byte	0x00, 0xf5, 0x21, 0x00


	//----- nvinfo : EIATTR_KPARAM_INFO
	.align		4
.L_9:
        /*0018*/ 	.byte	0x04, 0x17
        /*001a*/ 	.short	(.L_11 - .L_10)
.L_10:
        /*001c*/ 	.word	0x00000000
        /*0020*/ 	.short	0x0003
        /*0022*/ 	.short	0x0018
        /*0024*/ 	.byte	0x00, 0xf0, 0x11, 0x00


	//----- nvinfo : EIATTR_KPARAM_INFO
	.align		4
.L_11:
        /*0028*/ 	.byte	0x04, 0x17
        /*002a*/ 	.short	(.L_13 - .L_12)
.L_12:
        /*002c*/ 	.word	0x00000000
        /*0030*/ 	.short	0x0002
        /*0032*/ 	.short	0x0010
        /*0034*/ 	.byte	0x00, 0xf5, 0x21, 0x00


	//----- nvinfo : EIATTR_KPARAM_INFO
	.align		4
.L_13:
        /*0038*/ 	.byte	0x04, 0x17
        /*003a*/ 	.short	(.L_15 - .L_14)
.L_14:
        /*003c*/ 	.word	0x00000000
        /*0040*/ 	.short	0x0001
        /*0042*/ 	.short	0x0008
        /*0044*/ 	.byte	0x00, 0xf0, 0x11, 0x00


	//----- nvinfo : EIATTR_KPARAM_INFO
	.align		4
.L_15:
        /*0048*/ 	.byte	0x04, 0x17
        /*004a*/ 	.short	(.L_17 - .L_16)
.L_16:
        /*004c*/ 	.word	0x00000000
        /*0050*/ 	.short	0x0000
        /*0052*/ 	.short	0x0000
        /*0054*/ 	.byte	0x00, 0xf5, 0x21, 0x00


	//----- nvinfo : EIATTR_SPARSE_MMA_MASK
	.align		4
.L_17:
        /*0058*/ 	.byte	0x03, 0x50
        /*005a*/ 	.short	0x0000


	//----- nvinfo : EIATTR_MAXREG_COUNT
	.align		4
        /*005c*/ 	.byte	0x03, 0x1b
        /*005e*/ 	.short	0x00ff


	//----- nvinfo : EIATTR_MERCURY_ISA_VERSION
	.align		4
        /*0060*/ 	.byte	0x03, 0x5f
        /*0062*/ 	.short	0x0101


	//----- nvinfo : EIATTR_INT_WARP_WIDE_INSTR_OFFSETS
	.align		4
        /*0064*/ 	.byte	0x04, 0x31
        /*0066*/ 	.short	(.L_19 - .L_18)


	//   ....[0]....
.L_18:
        /*0068*/ 	.word	0x00000350


	//----- nvinfo : EIATTR_VRC_CTA_INIT_COUNT
	.align		4
.L_19:
        /*006c*/ 	.byte	0x02, 0x4a
	.zero		1
	.zero		1


	//----- nvinfo : EIATTR_EXIT_INSTR_OFFSETS
	.align		4
        /*0070*/ 	.byte	0x04, 0x1c
        /*0072*/ 	.short	(.L_21 - .L_20)


	//   ....[0]....
.L_20:
        /*0074*/ 	.word	0x00000090


	//   ....[1]....
        /*0078*/ 	.word	0x000001c0


	//   ....[2]....
        /*007c*/ 	.word	0x00000320


	//   ....[3]....
        /*0080*/ 	.word	0x000003a0


	//----- nvinfo : EIATTR_CBANK_PARAM_SIZE
	.align		4
.L_21:
        /*0084*/ 	.byte	0x03, 0x19
        /*0086*/ 	.short	0x0028


	//----- nvinfo : EIATTR_PARAM_CBANK
	.align		4
        /*0088*/ 	.byte	0x04, 0x0a
        /*008a*/ 	.short	(.L_23 - .L_22)
	.align		4
.L_22:
        /*008c*/ 	.word	index@(.nv.constant0._Z29calc_token_occurrences_kernelPciS_iPi)
        /*0090*/ 	.short	0x0380
        /*0092*/ 	.short	0x0028


	//----- nvinfo : EIATTR_SW_WAR
	.align		4
.L_23:
        /*0094*/ 	.byte	0x04, 0x36
        /*0096*/ 	.short	(.L_25 - .L_24)
.L_24:
        /*0098*/ 	.word	0x00000008
.L_25:


//--------------------- .nv.callgraph             --------------------------
	.section	.nv.callgraph,"",@"SHT_CUDA_CALLGRAPH"
	.align	4
	.sectionentsize	8
	.align		4
        /*0000*/ 	.word	0x00000000
	.align		4
        /*0004*/ 	.word	0xffffffff
	.align		4
        /*0008*/ 	.word	0x00000000
	.align		4
        /*000c*/ 	.word	0xfffffffe
	.align		4
        /*0010*/ 	.word	0x00000000
	.align		4
        /*0014*/ 	.word	0xfffffffd
	.align		4
        /*0018*/ 	.word	0x00000000
	.align		4
        /*001c*/ 	.word	0xfffffffc


//--------------------- .text._Z29calc_token_occurrences_kernelPciS_iPi --------------------------
	.section	.text._Z29calc_token_occurrences_kernelPciS_iPi,"ax",@progbits
	.align	128
        .global         _Z29calc_token_occurrences_kernelPciS_iPi
        .type           _Z29calc_token_occurrences_kernelPciS_iPi,@function
        .size           _Z29calc_token_occurrences_kernelPciS_iPi,(.L_x_3 - _Z29calc_token_occurrences_kernelPciS_iPi)
        .other          _Z29calc_token_occurrences_kernelPciS_iPi,@"STO_CUDA_ENTRY STV_DEFAULT"
_Z29calc_token_occurrences_kernelPciS_iPi:
.text._Z29calc_token_occurrences_kernelPciS_iPi:
[----:B------:R-:W-:Y:S01]  /*0000*/  LDC R1, c[0x0][0x37c] ;  /* 0x0000df00ff017b82 */ /* 0x000fe20000000800 */
[----:B------:R-:W0:Y:S07]  /*0010*/  S2R R0, SR_TID.X ;  /* 0x0000000000007919 */ /* 0x000e2e0000002100 */
[----:B------:R-:W0:Y:S01]  /*0020*/  S2UR UR6, SR_CTAID.X ;  /* 0x00000000000679c3 */ /* 0x000e220000002500 */
[----:B------:R-:W1:Y:S01]  /*0030*/  LDCU UR4, c[0x0][0x388] ;  /* 0x00007100ff0477ac */ /* 0x000e620008000800 */
[----:B------:R-:W1:Y:S06]  /*0040*/  LDCU UR5, c[0x0][0x398] ;  /* 0x00007300ff0577ac */ /* 0x000e6c0008000800 */
[----:B------:R-:W0:Y:S01]  /*0050*/  LDC R7, c[0x0][0x360] ;  /* 0x0000d800ff077b82 */ /* 0x000e220000000800 */
[----:B-1----:R-:W-:Y:S01]  /*0060*/  UIADD3 UR4, UPT, UPT, UR4, -UR5, URZ ;  /* 0x8000000504047290 */ /* 0x002fe2000fffe0ff */
[----:B0-----:R-:W-:-:S05]  /*0070*/  IMAD R7, R7, UR6, R0 ;  /* 0x0000000607077c24 */ /* 0x001fca000f8e0200 */
[----:B------:R-:W-:-:S13]  /*0080*/  ISETP.GE.AND P0, PT, R7, UR4, PT ;  /* 0x0000000407007c0c */ /* 0x000fda000bf06270 */
[----:B------:R-:W-:Y:S05]  /*0090*/  @P0 EXIT ;  /* 0x000000000000094d */ /* 0x000fea0003800000 */
[----:B------:R-:W-:Y:S01]  /*00a0*/  UISETP.GE.AND UP0, UPT, UR5, 0x1, UPT ;  /* 0x000000010500788c */ /* 0x000fe2000bf06270 */
[----:B------:R-:W-:Y:S01]  /*00b0*/  SHF.R.S32.HI R6, RZ, 0x1f, R7 ;  /* 0x0000001fff067819 */ /* 0x000fe20000011407 */
[----:B------:R-:W0:Y:S07]  /*00c0*/  LDCU.64 UR6, c[0x0][0x358] ;  /* 0x00006b00ff0677ac */ /* 0x000e2e0008000a00 */
[----:B------:R-:W-:Y:S05]  /*00d0*/  BRA.U !UP0, `(.L_x_0) ;  /* 0x0000000108447547 */ /* 0x000fea000b800000 */
[----:B------:R-:W1:Y:S01]  /*00e0*/  LDC.64 R8, c[0x0][0x380] ;  /* 0x0000e000ff087b82 */ /* 0x000e620000000a00 */
[----:B------:R-:W2:Y:S01]  /*00f0*/  LDCU UR5, c[0x0][0x398] ;  /* 0x00007300ff0577ac */ /* 0x000ea20008000800 */
[----:B------:R-:W3:Y:S01]  /*0100*/  LDCU.64 UR10, c[0x0][0x390] ;  /* 0x00007200ff0a77ac */ /* 0x000ee20008000a00 */
[----:B------:R-:W-:-:S05]  /*0110*/  UMOV UR4, URZ ;  /* 0x000000ff00047c82 */ /* 0x000fca0008000000 */
.L_x_1:
[----:B---3--:R-:W-:Y:S02]  /*0120*/  UIADD3 UR8, UP0, UPT, UR4, UR10, URZ ;  /* 0x0000000a04087290 */ /* 0x008fe4000ff1e0ff */
[----:B-1----:R-:W-:Y:S02]  /*0130*/  IADD3 R2, P0, P1, R8, UR4, R7 ;  /* 0x0000000408027c10 */ /* 0x002fe4000f91e007 */
[----:B------:R-:W-:Y:S02]  /*0140*/  UIADD3.X UR9, UPT, UPT, URZ, UR11, URZ, UP0, !UPT ;  /* 0x0000000bff097290 */ /* 0x000fe400087fe4ff */
[----:B------:R-:W-:Y:S01]  /*0150*/  IADD3.X R3, PT, PT, RZ, R9, R6, P0, P1 ;  /* 0x00000009ff037210 */ /* 0x000fe200007e2406 */
[----:B------:R-:W-:-:S03]  /*0160*/  IMAD.U32 R4, RZ, RZ, UR8 ;  /* 0x00000008ff047e24 */ /* 0x000fc6000f8e00ff */
[----:B------:R-:W-:Y:S01]  /*0170*/  IMAD.U32 R5, RZ, RZ, UR9 ;  /* 0x00000009ff057e24 */ /* 0x000fe2000f8e00ff */
[----:B0-----:R-:W3:Y:S05]  /*0180*/  LDG.E.U8 R2, desc[UR6][R2.64] ;  /* 0x0000000602027981 */ /* 0x001eea000c1e1100 */
[----:B------:R-:W3:Y:S01]  /*0190*/  LDG.E.U8 R5, desc[UR6][R4.64] ;  /* 0x0000000604057981 */ /* 0x000ee2000c1e1100 */
[----:B------:R-:W-:Y:S01]  /*01a0*/  UIADD3 UR4, UPT, UPT, UR4, 0x1, URZ ;  /* 0x0000000104047890 */ /* 0x000fe2000fffe0ff */
[----:B---3--:R-:W-:-:S13]  /*01b0*/  ISETP.NE.AND P0, PT, R2, R5, PT ;  /* 0x000000050200720c */ /* 0x008fda0003f05270 */
[----:B--2---:R-:W-:Y:S05]  /*01c0*/  @P0 EXIT ;  /* 0x000000000000094d */ /* 0x004fea0003800000 */
[----:B------:R-:W-:-:S09]  /*01d0*/  UISETP.NE.AND UP0, UPT, UR4, UR5, UPT ;  /* 0x000000050400728c */ /* 0x000fd2000bf05270 */
[----:B------:R-:W-:Y:S05]  /*01e0*/  BRA.U UP0, `(.L_x_1) ;  /* 0xfffffffd00cc7547 */ /* 0x000fea000b83ffff */
.L_x_0:
[----:B------:R-:W1:Y:S01]  /*01f0*/  LDCU UR8, c[0x0][0x388] ;  /* 0x00007100ff0877ac */ /* 0x000e620008000800 */
[C---:B------:R-:W-:Y:S01]  /*0200*/  VIADD R0, R7.reuse, UR5 ;  /* 0x0000000507007c36 */ /* 0x040fe20008000000 */
[----:B------:R-:W-:-:S13]  /*0210*/  ISETP.NE.AND P1, PT, R7, RZ, PT ;  /* 0x000000ff0700720c */ /* 0x000fda0003f25270 */
[----:B------:R-:W2:Y:S01]  /*0220*/  @P1 LDC.64 R2, c[0x0][0x380] ;  /* 0x0000e000ff021b82 */ /* 0x000ea20000000a00 */
[----:B-1----:R-:W-:-:S13]  /*0230*/  ISETP.GE.AND P0, PT, R0, UR8, PT ;  /* 0x0000000800007c0c */ /* 0x002fda000bf06270 */
[----:B------:R-:W1:Y:S01]  /*0240*/  @!P0 LDC.64 R4, c[0x0][0x380] ;  /* 0x0000e000ff048b82 */ /* 0x000e620000000a00 */
[----:B--2---:R-:W-:-:S05]  /*0250*/  @P1 IADD3 R2, P2, PT, R7, R2, RZ ;  /* 0x0000000207021210 */ /* 0x004fca0007f5e0ff */
[----:B------:R-:W-:-:S05]  /*0260*/  @P1 IMAD.X R3, R6, 0x1, R3, P2 ;  /* 0x0000000106031824 */ /* 0x000fca00010e0603 */
[----:B0-----:R-:W2:Y:S01]  /*0270*/  @P1 LDG.E.U8 R2, desc[UR6][R2.64+-0x1] ;  /* 0xffffff0602021981 */ /* 0x001ea2000c1e1100 */
[----:B-1----:R-:W-:-:S04]  /*0280*/  @!P0 IADD3 R4, P3, PT, R0, R4, RZ ;  /* 0x0000000400048210 */ /* 0x002fc80007f7e0ff */
[----:B------:R-:W-:-:S05]  /*0290*/  @!P0 LEA.HI.X.SX32 R5, R0, R5, 0x1, P3 ;  /* 0x0000000500058211 */ /* 0x000fca00018f0eff */
[----:B------:R-:W3:Y:S01]  /*02a0*/  @!P0 LDG.E.U8 R4, desc[UR6][R4.64] ;  /* 0x0000000604048981 */ /* 0x000ee2000c1e1100 */
[----:B--2---:R-:W-:-:S05]  /*02b0*/  @P1 VIADD R0, R2, 0xffffff85 ;  /* 0xffffff8502001836 */ /* 0x004fca0000000000 */
[----:B------:R-:W-:Y:S01]  /*02c0*/  @P1 LOP3.LUT R0, R0, 0xff, RZ, 0xc0, !PT ;  /* 0x000000ff00001812 */ /* 0x000fe200078ec0ff */
[----:B---3--:R-:W-:-:S03]  /*02d0*/  @!P0 VIADD R6, R4, 0xffffff85 ;  /* 0xffffff8504068836 */ /* 0x008fc60000000000 */
[----:B------:R-:W-:Y:S02]  /*02e0*/  ISETP.LT.U32.OR P1, PT, R0, 0xe6, !P1 ;  /* 0x000000e60000780c */ /* 0x000fe40004f21470 */
[----:B------:R-:W-:-:S04]  /*02f0*/  @!P0 LOP3.LUT R6, R6, 0xff, RZ, 0xc0, !PT ;  /* 0x000000ff06068812 */ /* 0x000fc800078ec0ff */
[----:B------:R-:W-:-:S04]  /*0300*/  ISETP.LT.U32.OR P0, PT, R6, 0xe6, P0 ;  /* 0x000000e60600780c */ /* 0x000fc80000701470 */
[----:B------:R-:W-:-:S13]  /*0310*/  PLOP3.LUT P0, PT, P1, P0, PT, 0x80, 0x8 ;  /* 0x000000000008781c */ /* 0x000fda0000f01070 */
[----:B------:R-:W-:Y:S05]  /*0320*/  @!P0 EXIT ;  /* 0x000000000000894d */ /* 0x000fea0003800000 */
[----:B------:R-:W0:Y:S01]  /*0330*/  S2R R0, SR_LANEID ;  /* 0x0000000000007919 */ /* 0x000e220000000000 */
[----:B------:R-:W1:Y:S01]  /*0340*/  LDC.64 R2, c[0x0][0x3a0] ;  /* 0x0000e800ff027b82 */ /* 0x000e620000000a00 */
[----:B------:R-:W-:Y:S02]  /*0350*/  VOTEU.ANY UR4, UPT, PT ;  /* 0x0000000000047886 */ /* 0x000fe400038e0100 */
[----:B------:R-:W-:Y:S02]  /*0360*/  UFLO.U32 UR5, UR4 ;  /* 0x00000004000572bd */ /* 0x000fe400080e0000 */
[----:B------:R-:W1:Y:S04]  /*0370*/  POPC R5, UR4 ;  /* 0x0000000400057d09 */ /* 0x000e680008000000 */
[----:B0-----:R-:W-:-:S13]  /*0380*/  ISETP.EQ.U32.AND P0, PT, R0, UR5, PT ;  /* 0x0000000500007c0c */ /* 0x001fda000bf02070 */
[----:B-1----:R-:W-:Y:S01]  /*0390*/  @P0 REDG.E.ADD.STRONG.GPU desc[UR6][R2.64], R5 ;  /* 0x000000050200098e */ /* 0x002fe2000c12e106 */
[----:B------:R-:W-:Y:S05]  /*03a0*/  EXIT ;  /* 0x000000000000794d */ /* 0x000fea0003800000 */
.L_x_2:
[----:B------:R-:W-:-:S00]  /*03b0*/  BRA `(.L_x_2) ;  /* 0xfffffffc00fc7947 */ /* 0x000fc0000383ffff */
[----:B------:R-:W-:-:S00]  /*03c0*/  NOP ;  /* 0x0000000000007918 */ /* 0x000fc00000000000 */
        /* <DEDUP_REMOVED lines=11> */
.L_x_3:


//--------------------- .nv.shared.reserved.0     --------------------------
	.section	.nv.shared.reserved.0,"aw",@nobits
	.weak		__nv_reservedSMEM_offset_0_alias
	.size		__nv_reservedSMEM_offset_0_alias, 0, 64
	.other		__nv_reservedSMEM_offset_0_alias,@"STO_CUDA_RESERVED_SHARED STV_DEFAULT"
__nv_reservedSMEM_offset_0_alias:
	.zero		0
	.zero		64


//--------------------- .nv.constant0._Z29calc_token_occurrences_kernelPciS_iPi --------------------------
	.section	.nv.constant0._Z29calc_token_occurrences_kernelPciS_iPi,"a",@progbits
	.sectionflags	@""
	.align	4
.nv.constant0._Z29calc_token_occurrences_kernelPciS_iPi:
	.zero		936


//--------------------- SYMBOLS --------------------------

	.type		.nv.reservedSmem.offset0,@object
	.size		.nv.reservedSmem.offset0,0x4
